//
// Generated by NVIDIA NVVM Compiler
//
// Compiler Build ID: CL-36424714
// Cuda compilation tools, release 13.0, V13.0.88
// Based on NVVM 20.0.0
//

.version 9.0
.target sm_100
.address_size 64

	// .globl	_Z7kernel1PKdPd

.visible .entry _Z7kernel1PKdPd(
	.param .u64 .ptr .align 1 _Z7kernel1PKdPd_param_0,
	.param .u64 .ptr .align 1 _Z7kernel1PKdPd_param_1
)
{
	.reg .pred 	%p<4>;
	.reg .b32 	%r<21>;
	.reg .b64 	%rd<11>;
	.reg .b64 	%fd<11>;

	ld.param.u64 	%rd3, [_Z7kernel1PKdPd_param_0];
	ld.param.u64 	%rd4, [_Z7kernel1PKdPd_param_1];
	mov.u32 	%r12, %ctaid.x;
	mov.u32 	%r13, %ntid.x;
	mov.u32 	%r14, %tid.x;
	mad.lo.s32 	%r1, %r12, %r13, %r14;
	setp.gt.s32 	%p1, %r1, 8190;
	@%p1 bra 	$L__BB0_5;
	cvta.to.global.u64 	%rd5, %rd4;
	add.s64 	%rd1, %rd5, 65536;
	add.s32 	%r2, %r1, 8193;
	cvta.to.global.u64 	%rd6, %rd3;
	add.s64 	%rd2, %rd6, 131072;
	add.s32 	%r3, %r1, 1;
	mov.b32 	%r17, 0;
$L__BB0_2:
	mov.b32 	%r20, 0;
	mov.u32 	%r18, %r3;
	mov.u32 	%r19, %r2;
$L__BB0_3:
	mul.wide.s32 	%rd7, %r19, 8;
	add.s64 	%rd8, %rd1, %rd7;
	mul.wide.s32 	%rd9, %r18, 8;
	add.s64 	%rd10, %rd2, %rd9;
	ld.global.f64 	%fd1, [%rd10+-131072];
	ld.global.f64 	%fd2, [%rd10+-65536];
	add.f64 	%fd3, %fd1, %fd2;
	ld.global.f64 	%fd4, [%rd10];
	add.f64 	%fd5, %fd3, %fd4;
	st.global.f64 	[%rd8+-65536], %fd5;
	ld.global.f64 	%fd6, [%rd10+-65536];
	ld.global.f64 	%fd7, [%rd10];
	add.f64 	%fd8, %fd6, %fd7;
	ld.global.f64 	%fd9, [%rd10+65536];
	add.f64 	%fd10, %fd8, %fd9;
	st.global.f64 	[%rd8], %fd10;
	add.s32 	%r20, %r20, 2;
	add.s32 	%r19, %r19, 16384;
	add.s32 	%r18, %r18, 16384;
	setp.ne.s32 	%p2, %r20, 8190;
	@%p2 bra 	$L__BB0_3;
	add.s32 	%r17, %r17, 1;
	setp.ne.s32 	%p3, %r17, 100;
	@%p3 bra 	$L__BB0_2;
$L__BB0_5:
	ret;

}
	// .globl	_Z7kernel2PdS_
.visible .entry _Z7kernel2PdS_(
	.param .u64 .ptr .align 1 _Z7kernel2PdS__param_0,
	.param .u64 .ptr .align 1 _Z7kernel2PdS__param_1
)
{
	.reg .pred 	%p<5>;
	.reg .b32 	%r<16>;
	.reg .b64 	%rd<10>;
	.reg .b64 	%fd<21>;

	ld.param.u64 	%rd4, [_Z7kernel2PdS__param_0];
	ld.param.u64 	%rd5, [_Z7kernel2PdS__param_1];
	mov.u32 	%r5, %ctaid.x;
	mov.u32 	%r6, %ntid.x;
	mov.u32 	%r7, %tid.x;
	mad.lo.s32 	%r1, %r5, %r6, %r7;
	mov.u32 	%r8, %ctaid.y;
	mov.u32 	%r9, %ntid.y;
	mov.u32 	%r10, %tid.y;
	mad.lo.s32 	%r2, %r8, %r9, %r10;
	setp.gt.u32 	%p1, %r2, 8198;
	add.s32 	%r11, %r1, -1;
	setp.gt.u32 	%p2, %r11, 8197;
	or.pred  	%p3, %p1, %p2;
	@%p3 bra 	$L__BB1_3;
	cvta.to.global.u64 	%rd6, %rd4;
	cvta.to.global.u64 	%rd7, %rd5;
	mad.lo.s32 	%r13, %r1, 8200, %r2;
	add.s32 	%r14, %r13, -8199;
	mul.wide.u32 	%rd8, %r14, 8;
	add.s64 	%rd1, %rd6, %rd8;
	mul.wide.u32 	%rd9, %r13, 8;
	add.s64 	%rd2, %rd6, %rd9;
	add.s64 	%rd3, %rd7, %rd9;
	mov.b32 	%r15, 0;
$L__BB1_2:
	ld.global.f64 	%fd1, [%rd1];
	ld.global.f64 	%fd2, [%rd2+8];
	add.f64 	%fd3, %fd1, %fd2;
	ld.global.f64 	%fd4, [%rd2+65608];
	add.f64 	%fd5, %fd3, %fd4;
	st.global.f64 	[%rd3+8], %fd5;
	ld.global.f64 	%fd6, [%rd1];
	ld.global.f64 	%fd7, [%rd2+8];
	add.f64 	%fd8, %fd6, %fd7;
	ld.global.f64 	%fd9, [%rd2+65608];
	add.f64 	%fd10, %fd8, %fd9;
	st.global.f64 	[%rd3+8], %fd10;
	ld.global.f64 	%fd11, [%rd1];
	ld.global.f64 	%fd12, [%rd2+8];
	add.f64 	%fd13, %fd11, %fd12;
	ld.global.f64 	%fd14, [%rd2+65608];
	add.f64 	%fd15, %fd13, %fd14;
	st.global.f64 	[%rd3+8], %fd15;
	ld.global.f64 	%fd16, [%rd1];
	ld.global.f64 	%fd17, [%rd2+8];
	add.f64 	%fd18, %fd16, %fd17;
	ld.global.f64 	%fd19, [%rd2+65608];
	add.f64 	%fd20, %fd18, %fd19;
	st.global.f64 	[%rd3+8], %fd20;
	add.s32 	%r15, %r15, 4;
	setp.ne.s32 	%p4, %r15, 100;
	@%p4 bra 	$L__BB1_2;
$L__BB1_3:
	ret;

}
	// .globl	_Z7kernel3PdS_
.visible .entry _Z7kernel3PdS_(
	.param .u64 .ptr .align 1 _Z7kernel3PdS__param_0,
	.param .u64 .ptr .align 1 _Z7kernel3PdS__param_1
)
{
	.reg .pred 	%p<6>;
	.reg .b32 	%r<16>;
	.reg .b64 	%rd<10>;
	.reg .b64 	%fd<6>;

	ld.param.u64 	%rd1, [_Z7kernel3PdS__param_0];
	ld.param.u64 	%rd2, [_Z7kernel3PdS__param_1];
	mov.u32 	%r3, %ctaid.x;
	mov.u32 	%r4, %ntid.x;
	mov.u32 	%r5, %tid.x;
	mad.lo.s32 	%r1, %r3, %r4, %r5;
	mov.u32 	%r6, %ctaid.y;
	mov.u32 	%r7, %ntid.y;
	mov.u32 	%r8, %tid.y;
	mad.lo.s32 	%r2, %r6, %r7, %r8;
	mov.u32 	%r9, %ctaid.z;
	mov.u32 	%r10, %ntid.z;
	mov.u32 	%r11, %tid.z;
	mad.lo.s32 	%r12, %r9, %r10, %r11;
	setp.gt.u32 	%p1, %r2, 8198;
	add.s32 	%r13, %r1, -1;
	setp.gt.u32 	%p2, %r13, 8197;
	or.pred  	%p3, %p1, %p2;
	setp.gt.u32 	%p4, %r12, 99;
	or.pred  	%p5, %p4, %p3;
	@%p5 bra 	$L__BB2_2;
	cvta.to.global.u64 	%rd3, %rd1;
	cvta.to.global.u64 	%rd4, %rd2;
	mad.lo.s32 	%r14, %r1, 8200, %r2;
	add.s32 	%r15, %r14, -8199;
	mul.wide.u32 	%rd5, %r15, 8;
	add.s64 	%rd6, %rd3, %rd5;
	ld.global.f64 	%fd1, [%rd6];
	mul.wide.u32 	%rd7, %r14, 8;
	add.s64 	%rd8, %rd3, %rd7;
	ld.global.f64 	%fd2, [%rd8+8];
	add.f64 	%fd3, %fd1, %fd2;
	ld.global.f64 	%fd4, [%rd8+65608];
	add.f64 	%fd5, %fd3, %fd4;
	add.s64 	%rd9, %rd4, %rd7;
	st.global.f64 	[%rd9+8], %fd5;
$L__BB2_2:
	ret;

}


// ===== COMPILED SASS (sm_100) =====

	.target	sm_100

	.elftype	@"ET_EXEC"


//--------------------- .note.nv.tkinfo           --------------------------
	.section	.note.nv.tkinfo,"",@"SHT_NOTE"
	.sectionflags	@"SHF_NOTE_NV_TKINFO"
	.tkinfo
        /*0018*/ 	.word	0x00000002
        /*0030*/ 	.string	""
        /*0030*/ 	.string	"ptxas"
        /*0030*/ 	.string	"Cuda compilation tools, release 13.0, V13.0.88"
        /*0030*/ 	.string	"Build cuda_13.0.r13.0/compiler.36424714_0"
        /*0030*/ 	.string	"-arch sm_100 -m 64 "



//--------------------- .note.nv.cuinfo           --------------------------
	.section	.note.nv.cuinfo,"",@"SHT_NOTE"
	.sectionflags	@"SHF_NOTE_NV_CUINFO"
        /*0018*/ 	.short	0x0002
        /*001a*/ 	.short	0x0064
        /*001c*/ 	.short	0x0082
	.zero		2


//--------------------- .nv.info                  --------------------------
	.section	.nv.info,"",@"SHT_CUDA_INFO"
	.align	4


	//----- nvinfo : EIATTR_REGCOUNT
	.align		4
        /*0000*/ 	.byte	0x04, 0x2f
        /*0002*/ 	.short	(.L_1 - .L_0)
	.align		4
.L_0:
        /*0004*/ 	.word	index@(_Z7kernel1PKdPd)
        /*0008*/ 	.word	0x0000001c


	//----- nvinfo : EIATTR_FRAME_SIZE
	.align		4
.L_1:
        /*000c*/ 	.byte	0x04, 0x11
        /*000e*/ 	.short	(.L_3 - .L_2)
	.align		4
.L_2:
        /*0010*/ 	.word	index@(_Z7kernel1PKdPd)
        /*0014*/ 	.word	0x00000000


	//----- nvinfo : EIATTR_REGCOUNT
	.align		4
.L_3:
        /*0018*/ 	.byte	0x04, 0x2f
        /*001a*/ 	.short	(.L_5 - .L_4)
	.align		4
.L_4:
        /*001c*/ 	.word	index@(_Z7kernel2PdS_)
        /*0020*/ 	.word	0x00000016


	//----- nvinfo : EIATTR_FRAME_SIZE
	.align		4
.L_5:
        /*0024*/ 	.byte	0x04, 0x11
        /*0026*/ 	.short	(.L_7 - .L_6)
	.align		4
.L_6:
        /*0028*/ 	.word	index@(_Z7kernel2PdS_)
        /*002c*/ 	.word	0x00000000


	//----- nvinfo : EIATTR_REGCOUNT
	.align		4
.L_7:
        /*0030*/ 	.byte	0x04, 0x2f
        /*0032*/ 	.short	(.L_9 - .L_8)
	.align		4
.L_8:
        /*0034*/ 	.word	index@(_Z7kernel3PdS_)
        /*0038*/ 	.word	0x00000010


	//----- nvinfo : EIATTR_FRAME_SIZE
	.align		4
.L_9:
        /*003c*/ 	.byte	0x04, 0x11
        /*003e*/ 	.short	(.L_11 - .L_10)
	.align		4
.L_10:
        /*0040*/ 	.word	index@(_Z7kernel3PdS_)
        /*0044*/ 	.word	0x00000000


	//----- nvinfo : EIATTR_MIN_STACK_SIZE
	.align		4
.L_11:
        /*0048*/ 	.byte	0x04, 0x12
        /*004a*/ 	.short	(.L_13 - .L_12)
	.align		4
.L_12:
        /*004c*/ 	.word	index@(_Z7kernel3PdS_)
        /*0050*/ 	.word	0x00000000


	//----- nvinfo : EIATTR_MIN_STACK_SIZE
	.align		4
.L_13:
        /*0054*/ 	.byte	0x04, 0x12
        /*0056*/ 	.short	(.L_15 - .L_14)
	.align		4
.L_14:
        /*0058*/ 	.word	index@(_Z7kernel2PdS_)
        /*005c*/ 	.word	0x00000000


	//----- nvinfo : EIATTR_MIN_STACK_SIZE
	.align		4
.L_15:
        /*0060*/ 	.byte	0x04, 0x12
        /*0062*/ 	.short	(.L_17 - .L_16)
	.align		4
.L_16:
        /*0064*/ 	.word	index@(_Z7kernel1PKdPd)
        /*0068*/ 	.word	0x00000000
.L_17:


//--------------------- .nv.compat                --------------------------
	.section	.nv.compat,"",@"SHT_CUDA_COMPAT_INFO"
	.align	4
        /*0000*/ 	.byte	0x02, 0x09, 0x00, 0x00, 0x02, 0x02, 0x01, 0x00, 0x02, 0x05, 0x05, 0x00, 0x03, 0x07, 0x01, 0x01
        /*0010*/ 	.byte	0x02, 0x03, 0x00, 0x00, 0x02, 0x06, 0x01, 0x00, 0x04, 0x0b, 0x08, 0x00, 0x01, 0x00, 0x00, 0x00
        /*0020*/ 	.byte	0x00, 0x00, 0x00, 0x00


//--------------------- .nv.info._Z7kernel3PdS_   --------------------------
	.section	.nv.info._Z7kernel3PdS_,"",@"SHT_CUDA_INFO"
	.sectionflags	@""
	.align	4


	//----- nvinfo : EIATTR_CUDA_API_VERSION
	.align		4
        /*0000*/ 	.byte	0x04, 0x37
        /*0002*/ 	.short	(.L_19 - .L_18)
.L_18:
        /*0004*/ 	.word	0x00000082


	//----- nvinfo : EIATTR_KPARAM_INFO
	.align		4
.L_19:
        /*0008*/ 	.byte	0x04, 0x17
        /*000a*/ 	.short	(.L_21 - .L_20)
.L_20:
        /*000c*/ 	.word	0x00000000
        /*0010*/ 	.short	0x0001
        /*0012*/ 	.short	0x0008
        /*0014*/ 	.byte	0x00, 0xf5, 0x21, 0x00


	//----- nvinfo : EIATTR_KPARAM_INFO
	.align		4
.L_21:
        /*0018*/ 	.byte	0x04, 0x17
        /*001a*/ 	.short	(.L_23 - .L_22)
.L_22:
        /*001c*/ 	.word	0x00000000
        /*0020*/ 	.short	0x0000
        /*0022*/ 	.short	0x0000
        /*0024*/ 	.byte	0x00, 0xf5, 0x21, 0x00


	//----- nvinfo : EIATTR_SPARSE_MMA_MASK
	.align		4
.L_23:
        /*0028*/ 	.byte	0x03, 0x50
        /*002a*/ 	.short	0x0000


	//----- nvinfo : EIATTR_MAXREG_COUNT
	.align		4
        /*002c*/ 	.byte	0x03, 0x1b
        /*002e*/ 	.short	0x00ff


	//----- nvinfo : EIATTR_MERCURY_ISA_VERSION
	.align		4
        /*0030*/ 	.byte	0x03, 0x5f
        /*0032*/ 	.short	0x0101


	//----- nvinfo : EIATTR_VRC_CTA_INIT_COUNT
	.align		4
        /*0034*/ 	.byte	0x02, 0x4a
	.zero		1
	.zero		1


	//----- nvinfo : EIATTR_EXIT_INSTR_OFFSETS
	.align		4
        /*0038*/ 	.byte	0x04, 0x1c
        /*003a*/ 	.short	(.L_25 - .L_24)


	//   ....[0]....
.L_24:
        /*003c*/ 	.word	0x00000110


	//   ....[1]....
        /*0040*/ 	.word	0x00000200


	//----- nvinfo : EIATTR_CBANK_PARAM_SIZE
	.align		4
.L_25:
        /*0044*/ 	.byte	0x03, 0x19
        /*0046*/ 	.short	0x0010


	//----- nvinfo : EIATTR_PARAM_CBANK
	.align		4
        /*0048*/ 	.byte	0x04, 0x0a
        /*004a*/ 	.short	(.L_27 - .L_26)
	.align		4
.L_26:
        /*004c*/ 	.word	index@(.nv.constant0._Z7kernel3PdS_)
        /*0050*/ 	.short	0x0380
        /*0052*/ 	.short	0x0010


	//----- nvinfo : EIATTR_SW_WAR
	.align		4
.L_27:
        /*0054*/ 	.byte	0x04, 0x36
        /*0056*/ 	.short	(.L_29 - .L_28)
.L_28:
        /*0058*/ 	.word	0x00000008
.L_29:


//--------------------- .nv.info._Z7kernel2PdS_   --------------------------
	.section	.nv.info._Z7kernel2PdS_,"",@"SHT_CUDA_INFO"
	.sectionflags	@""
	.align	4


	//----- nvinfo : EIATTR_CUDA_API_VERSION
	.align		4
        /*0000*/ 	.byte	0x04, 0x37
        /*0002*/ 	.short	(.L_31 - .L_30)
.L_30:
        /*0004*/ 	.word	0x00000082


	//----- nvinfo : EIATTR_KPARAM_INFO
	.align		4
.L_31:
        /*0008*/ 	.byte	0x04, 0x17
        /*000a*/ 	.short	(.L_33 - .L_32)
.L_32:
        /*000c*/ 	.word	0x00000000
        /*0010*/ 	.short	0x0001
        /*0012*/ 	.short	0x0008
        /*0014*/ 	.byte	0x00, 0xf5, 0x21, 0x00


	//----- nvinfo : EIATTR_KPARAM_INFO
	.align		4
.L_33:
        /*0018*/ 	.byte	0x04, 0x17
        /*001a*/ 	.short	(.L_35 - .L_34)
.L_34:
        /*001c*/ 	.word	0x00000000
        /*0020*/ 	.short	0x0000
        /*0022*/ 	.short	0x0000
        /*0024*/ 	.byte	0x00, 0xf5, 0x21, 0x00


	//----- nvinfo : EIATTR_SPARSE_MMA_MASK
	.align		4
.L_35:
        /*0028*/ 	.byte	0x03, 0x50
        /*002a*/ 	.short	0x0000


	//----- nvinfo : EIATTR_MAXREG_COUNT
	.align		4
        /*002c*/ 	.byte	0x03, 0x1b
        /*002e*/ 	.short	0x00ff


	//----- nvinfo : EIATTR_MERCURY_ISA_VERSION
	.align		4
        /*0030*/ 	.byte	0x03, 0x5f
        /*0032*/ 	.short	0x0101


	//----- nvinfo : EIATTR_VRC_CTA_INIT_COUNT
	.align		4
        /*0034*/ 	.byte	0x02, 0x4a
	.zero		1
	.zero		1


	//----- nvinfo : EIATTR_EXIT_INSTR_OFFSETS
	.align		4
        /*0038*/ 	.byte	0x04, 0x1c
        /*003a*/ 	.short	(.L_37 - .L_36)


	//   ....[0]....
.L_36:
        /*003c*/ 	.word	0x000000c0


	//   ....[1]....
        /*0040*/ 	.word	0x00000f10


	//----- nvinfo : EIATTR_CBANK_PARAM_SIZE
	.align		4
.L_37:
        /*0044*/ 	.byte	0x03, 0x19
        /*0046*/ 	.short	0x0010


	//----- nvinfo : EIATTR_PARAM_CBANK
	.align		4
        /*0048*/ 	.byte	0x04, 0x0a
        /*004a*/ 	.short	(.L_39 - .L_38)
	.align		4
.L_38:
        /*004c*/ 	.word	index@(.nv.constant0._Z7kernel2PdS_)
        /*0050*/ 	.short	0x0380
        /*0052*/ 	.short	0x0010


	//----- nvinfo : EIATTR_SW_WAR
	.align		4
.L_39:
        /*0054*/ 	.byte	0x04, 0x36
        /*0056*/ 	.short	(.L_41 - .L_40)
.L_40:
        /*0058*/ 	.word	0x00000008
.L_41:


//--------------------- .nv.info._Z7kernel1PKdPd  --------------------------
	.section	.nv.info._Z7kernel1PKdPd,"",@"SHT_CUDA_INFO"
	.sectionflags	@""
	.align	4


	//----- nvinfo : EIATTR_CUDA_API_VERSION
	.align		4
        /*0000*/ 	.byte	0x04, 0x37
        /*0002*/ 	.short	(.L_43 - .L_42)
.L_42:
        /*0004*/ 	.word	0x00000082


	//----- nvinfo : EIATTR_KPARAM_INFO
	.align		4
.L_43:
        /*0008*/ 	.byte	0x04, 0x17
        /*000a*/ 	.short	(.L_45 - .L_44)
.L_44:
        /*000c*/ 	.word	0x00000000
        /*0010*/ 	.short	0x0001
        /*0012*/ 	.short	0x0008
        /*0014*/ 	.byte	0x00, 0xf5, 0x21, 0x00


	//----- nvinfo : EIATTR_KPARAM_INFO
	.align		4
.L_45:
        /*0018*/ 	.byte	0x04, 0x17
        /*001a*/ 	.short	(.L_47 - .L_46)
.L_46:
        /*001c*/ 	.word	0x00000000
        /*0020*/ 	.short	0x0000
        /*0022*/ 	.short	0x0000
        /*0024*/ 	.byte	0x00, 0xf5, 0x21, 0x00


	//----- nvinfo : EIATTR_SPARSE_MMA_MASK
	.align		4
.L_47:
        /*0028*/ 	.byte	0x03, 0x50
        /*002a*/ 	.short	0x0000


	//----- nvinfo : EIATTR_MAXREG_COUNT
	.align		4
        /*002c*/ 	.byte	0x03, 0x1b
        /*002e*/ 	.short	0x00ff


	//----- nvinfo : EIATTR_MERCURY_ISA_VERSION
	.align		4
        /*0030*/ 	.byte	0x03, 0x5f
        /*0032*/ 	.short	0x0101


	//----- nvinfo : EIATTR_VRC_CTA_INIT_COUNT
	.align		4
        /*0034*/ 	.byte	0x02, 0x4a
	.zero		1
	.zero		1


	//----- nvinfo : EIATTR_EXIT_INSTR_OFFSETS
	.align		4
        /*0038*/ 	.byte	0x04, 0x1c
        /*003a*/ 	.short	(.L_49 - .L_48)


	//   ....[0]....
.L_48:
        /*003c*/ 	.word	0x00000060


	//   ....[1]....
        /*0040*/ 	.word	0x000010d0


	//----- nvinfo : EIATTR_CBANK_PARAM_SIZE
	.align		4
.L_49:
        /*0044*/ 	.byte	0x03, 0x19
        /*0046*/ 	.short	0x0010


	//----- nvinfo : EIATTR_PARAM_CBANK
	.align		4
        /*0048*/ 	.byte	0x04, 0x0a
        /*004a*/ 	.short	(.L_51 - .L_50)
	.align		4
.L_50:
        /*004c*/ 	.word	index@(.nv.constant0._Z7kernel1PKdPd)
        /*0050*/ 	.short	0x0380
        /*0052*/ 	.short	0x0010


	//----- nvinfo : EIATTR_SW_WAR
	.align		4
.L_51:
        /*0054*/ 	.byte	0x04, 0x36
        /*0056*/ 	.short	(.L_53 - .L_52)
.L_52:
        /*0058*/ 	.word	0x00000008
.L_53:


//--------------------- .nv.callgraph             --------------------------
	.section	.nv.callgraph,"",@"SHT_CUDA_CALLGRAPH"
	.align	4
	.sectionentsize	8
	.align		4
        /*0000*/ 	.word	0x00000000
	.align		4
        /*0004*/ 	.word	0xffffffff
	.align		4
        /*0008*/ 	.word	0x00000000
	.align		4
        /*000c*/ 	.word	0xfffffffe
	.align		4
        /*0010*/ 	.word	0x00000000
	.align		4
        /*0014*/ 	.word	0xfffffffd
	.align		4
        /*0018*/ 	.word	0x00000000
	.align		4
        /*001c*/ 	.word	0xfffffffc


//--------------------- .text._Z7kernel3PdS_      --------------------------
	.section	.text._Z7kernel3PdS_,"ax",@progbits
	.align	128
        .global         _Z7kernel3PdS_
        .type           _Z7kernel3PdS_,@function
        .size           _Z7kernel3PdS_,(.L_x_6 - _Z7kernel3PdS_)
        .other          _Z7kernel3PdS_,@"STO_CUDA_ENTRY STV_DEFAULT"
_Z7kernel3PdS_:
.text._Z7kernel3PdS_:
[----:B------:R-:W-:Y:S01]  /*0000*/  LDC R1, c[0x0][0x37c] ;  /* 0x0000df00ff017b82 */ /* 0x000fe20000000800 */
[----:B------:R-:W0:Y:S07]  /*0010*/  S2R R3, SR_TID.X ;  /* 0x0000000000037919 */ /* 0x000e2e0000002100 */
[----:B------:R-:W0:Y:S01]  /*0020*/  S2UR UR4, SR_CTAID.X ;  /* 0x00000000000479c3 */ /* 0x000e220000002500 */
[----:B------:R-:W1:Y:S01]  /*0030*/  S2R R2, SR_TID.Y ;  /* 0x0000000000027919 */ /* 0x000e620000002200 */
[----:B------:R-:W2:Y:S06]  /*0040*/  S2R R7, SR_TID.Z ;  /* 0x0000000000077919 */ /* 0x000eac0000002300 */
[----:B------:R-:W0:Y:S08]  /*0050*/  LDC R0, c[0x0][0x360] ;  /* 0x0000d800ff007b82 */ /* 0x000e300000000800 */
[----:B------:R-:W1:Y:S08]  /*0060*/  S2UR UR5, SR_CTAID.Y ;  /* 0x00000000000579c3 */ /* 0x000e700000002600 */
[----:B------:R-:W1:Y:S08]  /*0070*/  LDC R5, c[0x0][0x364] ;  /* 0x0000d900ff057b82 */ /* 0x000e700000000800 */
[----:B------:R-:W2:Y:S01]  /*0080*/  S2UR UR6, SR_CTAID.Z ;  /* 0x00000000000679c3 */ /* 0x000ea20000002700 */
[----:B0-----:R-:W-:-:S05]  /*0090*/  IMAD R0, R0, UR4, R3 ;  /* 0x0000000400007c24 */ /* 0x001fca000f8e0203 */
[----:B------:R-:W-:Y:S02]  /*00a0*/  IADD3 R3, PT, PT, R0, -0x1, RZ ;  /* 0xffffffff00037810 */ /* 0x000fe40007ffe0ff */
[----:B------:R-:W2:Y:S02]  /*00b0*/  LDC R4, c[0x0][0x368] ;  /* 0x0000da00ff047b82 */ /* 0x000ea40000000800 */
[----:B------:R-:W-:Y:S01]  /*00c0*/  ISETP.GT.U32.AND P0, PT, R3, 0x2005, PT ;  /* 0x000020050300780c */ /* 0x000fe20003f04070 */
[----:B-1----:R-:W-:-:S05]  /*00d0*/  IMAD R5, R5, UR5, R2 ;  /* 0x0000000505057c24 */ /* 0x002fca000f8e0202 */
[----:B------:R-:W-:Y:S01]  /*00e0*/  ISETP.GT.U32.OR P0, PT, R5, 0x2006, P0 ;  /* 0x000020060500780c */ /* 0x000fe20000704470 */
[----:B--2---:R-:W-:-:S05]  /*00f0*/  IMAD R2, R4, UR6, R7 ;  /* 0x0000000604027c24 */ /* 0x004fca000f8e0207 */
[----:B------:R-:W-:-:S13]  /*0100*/  ISETP.GT.U32.OR P0, PT, R2, 0x63, P0 ;  /* 0x000000630200780c */ /* 0x000fda0000704470 */
[----:B------:R-:W-:Y:S05]  /*0110*/  @P0 EXIT ;  /* 0x000000000000094d */ /* 0x000fea0003800000 */
[----:B------:R-:W0:Y:S01]  /*0120*/  LDC.64 R2, c[0x0][0x380] ;  /* 0x0000e000ff027b82 */ /* 0x000e220000000a00 */
[----:B------:R-:W1:Y:S01]  /*0130*/  LDCU.64 UR4, c[0x0][0x358] ;  /* 0x00006b00ff0477ac */ /* 0x000e620008000a00 */
[----:B------:R-:W-:-:S05]  /*0140*/  IMAD R13, R0, 0x2008, R5 ;  /* 0x00002008000d7824 */ /* 0x000fca00078e0205 */
[C---:B------:R-:W-:Y:S01]  /*0150*/  IADD3 R7, PT, PT, R13.reuse, -0x2007, RZ ;  /* 0xffffdff90d077810 */ /* 0x040fe20007ffe0ff */
[----:B------:R-:W2:Y:S01]  /*0160*/  LDC.64 R10, c[0x0][0x388] ;  /* 0x0000e200ff0a7b82 */ /* 0x000ea20000000a00 */
[----:B0-----:R-:W-:-:S04]  /*0170*/  IMAD.WIDE.U32 R4, R13, 0x8, R2 ;  /* 0x000000080d047825 */ /* 0x001fc800078e0002 */
[----:B------:R-:W-:Y:S01]  /*0180*/  IMAD.WIDE.U32 R2, R7, 0x8, R2 ;  /* 0x0000000807027825 */ /* 0x000fe200078e0002 */
[----:B-1----:R-:W3:Y:S04]  /*0190*/  LDG.E.64 R8, desc[UR4][R4.64+0x10048] ;  /* 0x0100480404087981 */ /* 0x002ee8000c1e1b00 */
[----:B------:R-:W4:Y:S04]  /*01a0*/  LDG.E.64 R6, desc[UR4][R4.64+0x8] ;  /* 0x0000080404067981 */ /* 0x000f28000c1e1b00 */
[----:B------:R-:W4:Y:S02]  /*01b0*/  LDG.E.64 R2, desc[UR4][R2.64] ;  /* 0x0000000402027981 */ /* 0x000f24000c1e1b00 */
[----:B----4-:R-:W-:-:S08]  /*01c0*/  DADD R6, R2, R6 ;  /* 0x0000000002067229 */ /* 0x010fd00000000006 */
[----:B---3--:R-:W-:Y:S01]  /*01d0*/  DADD R6, R6, R8 ;  /* 0x0000000006067229 */ /* 0x008fe20000000008 */
[----:B--2---:R-:W-:-:S06]  /*01e0*/  IMAD.WIDE.U32 R8, R13, 0x8, R10 ;  /* 0x000000080d087825 */ /* 0x004fcc00078e000a */
[----:B------:R-:W-:Y:S01]  /*01f0*/  STG.E.64 desc[UR4][R8.64+0x8], R6 ;  /* 0x0000080608007986 */ /* 0x000fe2000c101b04 */
[----:B------:R-:W-:Y:S05]  /*0200*/  EXIT ;  /* 0x000000000000794d */ /* 0x000fea0003800000 */
.L_x_0:
[----:B------:R-:W-:-:S00]  /*0210*/  BRA `(.L_x_0) ;  /* 0xfffffffc00fc7947 */ /* 0x000fc0000383ffff */
[----:B------:R-:W-:-:S00]  /*0220*/  NOP ;  /* 0x0000000000007918 */ /* 0x000fc00000000000 */
        /* <DEDUP_REMOVED lines=13> */
.L_x_6:


//--------------------- .text._Z7kernel2PdS_      --------------------------
	.section	.text._Z7kernel2PdS_,"ax",@progbits
	.align	128
        .global         _Z7kernel2PdS_
        .type           _Z7kernel2PdS_,@function
        .size           _Z7kernel2PdS_,(.L_x_7 - _Z7kernel2PdS_)
        .other          _Z7kernel2PdS_,@"STO_CUDA_ENTRY STV_DEFAULT"
_Z7kernel2PdS_:
.text._Z7kernel2PdS_:
[----:B------:R-:W-:Y:S01]  /*0000*/  LDC R1, c[0x0][0x37c] ;  /* 0x0000df00ff017b82 */ /* 0x000fe20000000800 */
[----:B------:R-:W0:Y:S07]  /*0010*/  S2R R3, SR_TID.X ;  /* 0x0000000000037919 */ /* 0x000e2e0000002100 */
[----:B------:R-:W0:Y:S01]  /*0020*/  S2UR UR4, SR_CTAID.X ;  /* 0x00000000000479c3 */ /* 0x000e220000002500 */
[----:B------:R-:W1:Y:S07]  /*0030*/  S2R R5, SR_TID.Y ;  /* 0x0000000000057919 */ /* 0x000e6e0000002200 */
[----:B------:R-:W0:Y:S08]  /*0040*/  LDC R0, c[0x0][0x360] ;  /* 0x0000d800ff007b82 */ /* 0x000e300000000800 */
[----:B------:R-:W1:Y:S08]  /*0050*/  S2UR UR5, SR_CTAID.Y ;  /* 0x00000000000579c3 */ /* 0x000e700000002600 */
[----:B------:R-:W1:Y:S01]  /*0060*/  LDC R2, c[0x0][0x364] ;  /* 0x0000d900ff027b82 */ /* 0x000e620000000800 */
[----:B0-----:R-:W-:-:S05]  /*0070*/  IMAD R0, R0, UR4, R3 ;  /* 0x0000000400007c24 */ /* 0x001fca000f8e0203 */
[----:B------:R-:W-:-:S04]  /*0080*/  IADD3 R4, PT, PT, R0, -0x1, RZ ;  /* 0xffffffff00047810 */ /* 0x000fc80007ffe0ff */
[----:B------:R-:W-:Y:S01]  /*0090*/  ISETP.GT.U32.AND P0, PT, R4, 0x2005, PT ;  /* 0x000020050400780c */ /* 0x000fe20003f04070 */
[----:B-1----:R-:W-:-:S05]  /*00a0*/  IMAD R3, R2, UR5, R5 ;  /* 0x0000000502037c24 */ /* 0x002fca000f8e0205 */
        /* <DEDUP_REMOVED lines=10> */
[----:B------:R-:W3:Y:S04]  /*0150*/  LDG.E.64 R6, desc[UR6][R4.64] ;  /* 0x0000000604067981 */ /* 0x000ee8000c1e1b00 */
[----:B------:R-:W4:Y:S01]  /*0160*/  LDG.E.64 R10, desc[UR6][R2.64+0x10048] ;  /* 0x01004806020a7981 */ /* 0x000f22000c1e1b00 */
[----:B---3--:R-:W-:-:S08]  /*0170*/  DADD R6, R6, R8 ;  /* 0x0000000006067229 */ /* 0x008fd00000000008 */
[----:B----4-:R-:W-:Y:S01]  /*0180*/  DADD R10, R6, R10 ;  /* 0x00000000060a7229 */ /* 0x010fe2000000000a */
[----:B--2---:R-:W-:-:S06]  /*0190*/  IMAD.WIDE.U32 R6, R15, 0x8, R12 ;  /* 0x000000080f067825 */ /* 0x004fcc00078e000c */
[----:B------:R0:W-:Y:S04]  /*01a0*/  STG.E.64 desc[UR6][R6.64+0x8], R10 ;  /* 0x0000080a06007986 */ /* 0x0001e8000c101b06 */
[----:B------:R-:W2:Y:S04]  /*01b0*/  LDG.E.64 R8, desc[UR6][R4.64] ;  /* 0x0000000604087981 */ /* 0x000ea8000c1e1b00 */
[----:B------:R-:W2:Y:S04]  /*01c0*/  LDG.E.64 R12, desc[UR6][R2.64+0x8] ;  /* 0x00000806020c7981 */ /* 0x000ea8000c1e1b00 */
[----:B------:R-:W3:Y:S01]  /*01d0*/  LDG.E.64 R14, desc[UR6][R2.64+0x10048] ;  /* 0x01004806020e7981 */ /* 0x000ee2000c1e1b00 */
[----:B--2---:R-:W-:-:S08]  /*01e0*/  DADD R8, R8, R12 ;  /* 0x0000000008087229 */ /* 0x004fd0000000000c */
[----:B---3--:R-:W-:-:S07]  /*01f0*/  DADD R8, R8, R14 ;  /* 0x0000000008087229 */ /* 0x008fce000000000e */
[----:B------:R1:W-:Y:S04]  /*0200*/  STG.E.64 desc[UR6][R6.64+0x8], R8 ;  /* 0x0000080806007986 */ /* 0x0003e8000c101b06 */
[----:B------:R-:W2:Y:S04]  /*0210*/  LDG.E.64 R12, desc[UR6][R4.64] ;  /* 0x00000006040c7981 */ /* 0x000ea8000c1e1b00 */
[----:B------:R-:W2:Y:S04]  /*0220*/  LDG.E.64 R14, desc[UR6][R2.64+0x8] ;  /* 0x00000806020e7981 */ /* 0x000ea8000c1e1b00 */
[----:B------:R-:W3:Y:S01]  /*0230*/  LDG.E.64 R16, desc[UR6][R2.64+0x10048] ;  /* 0x0100480602107981 */ /* 0x000ee2000c1e1b00 */
[----:B--2---:R-:W-:-:S08]  /*0240*/  DADD R12, R12, R14 ;  /* 0x000000000c0c7229 */ /* 0x004fd0000000000e */
[----:B---3--:R-:W-:-:S07]  /*0250*/  DADD R12, R12, R16 ;  /* 0x000000000c0c7229 */ /* 0x008fce0000000010 */
[----:B------:R1:W-:Y:S04]  /*0260*/  STG.E.64 desc[UR6][R6.64+0x8], R12 ;  /* 0x0000080c06007986 */ /* 0x0003e8000c101b06 */
[----:B0-----:R-:W2:Y:S04]  /*0270*/  LDG.E.64 R10, desc[UR6][R4.64] ;  /* 0x00000006040a7981 */ /* 0x001ea8000c1e1b00 */
[----:B------:R-:W2:Y:S04]  /*0280*/  LDG.E.64 R14, desc[UR6][R2.64+0x8] ;  /* 0x00000806020e7981 */ /* 0x000ea8000c1e1b00 */
[----:B------:R-:W3:Y:S01]  /*0290*/  LDG.E.64 R16, desc[UR6][R2.64+0x10048] ;  /* 0x0100480602107981 */ /* 0x000ee2000c1e1b00 */
[----:B------:R-:W-:Y:S01]  /*02a0*/  UMOV UR4, 0x4 ;  /* 0x0000000400047882 */ /* 0x000fe20000000000 */
[----:B--2---:R-:W-:-:S08]  /*02b0*/  DADD R10, R10, R14 ;  /* 0x000000000a0a7229 */ /* 0x004fd0000000000e */
[----:B---3--:R-:W-:-:S07]  /*02c0*/  DADD R10, R10, R16 ;  /* 0x000000000a0a7229 */ /* 0x008fce0000000010 */
[----:B------:R1:W-:Y:S04]  /*02d0*/  STG.E.64 desc[UR6][R6.64+0x8], R10 ;  /* 0x0000080a06007986 */ /* 0x0003e8000c101b06 */
.L_x_1:
[----:B-1-3--:R-:W2:Y:S04]  /*02e0*/  LDG.E.64 R8, desc[UR6][R4.64] ;  /* 0x0000000604087981 */ /* 0x00aea8000c1e1b00 */
        /* <DEDUP_REMOVED lines=17> */
[----:B0-----:R-:W3:Y:S04]  /*0400*/  LDG.E.64 R8, desc[UR6][R4.64] ;  /* 0x0000000604087981 */ /* 0x001ee8000c1e1b00 */
[----:B------:R-:W3:Y:S04]  /*0410*/  LDG.E.64 R14, desc[UR6][R2.64+0x8] ;  /* 0x00000806020e7981 */ /* 0x000ee8000c1e1b00 */
[----:B------:R-:W4:Y:S01]  /*0420*/  LDG.E.64 R16, desc[UR6][R2.64+0x10048] ;  /* 0x0100480602107981 */ /* 0x000f22000c1e1b00 */
[----:B---3--:R-:W-:-:S08]  /*0430*/  DADD R8, R8, R14 ;  /* 0x0000000008087229 */ /* 0x008fd0000000000e */
[----:B----4-:R-:W-:-:S07]  /*0440*/  DADD R8, R8, R16 ;  /* 0x0000000008087229 */ /* 0x010fce0000000010 */
[----:B------:R0:W-:Y:S04]  /*0450*/  STG.E.64 desc[UR6][R6.64+0x8], R8 ;  /* 0x0000080806007986 */ /* 0x0001e8000c101b06 */
[----:B-1----:R-:W3:Y:S04]  /*0460*/  LDG.E.64 R10, desc[UR6][R4.64] ;  /* 0x00000006040a7981 */ /* 0x002ee8000c1e1b00 */
[----:B------:R-:W3:Y:S04]  /*0470*/  LDG.E.64 R14, desc[UR6][R2.64+0x8] ;  /* 0x00000806020e7981 */ /* 0x000ee8000c1e1b00 */
[----:B------:R-:W4:Y:S01]  /*0480*/  LDG.E.64 R16, desc[UR6][R2.64+0x10048] ;  /* 0x0100480602107981 */ /* 0x000f22000c1e1b00 */
[----:B---3--:R-:W-:-:S08]  /*0490*/  DADD R10, R10, R14 ;  /* 0x000000000a0a7229 */ /* 0x008fd0000000000e */
[----:B----4-:R-:W-:-:S07]  /*04a0*/  DADD R10, R10, R16 ;  /* 0x000000000a0a7229 */ /* 0x010fce0000000010 */
[----:B------:R1:W-:Y:S04]  /*04b0*/  STG.E.64 desc[UR6][R6.64+0x8], R10 ;  /* 0x0000080a06007986 */ /* 0x0003e8000c101b06 */
[----:B--2---:R-:W2:Y:S04]  /*04c0*/  LDG.E.64 R12, desc[UR6][R4.64] ;  /* 0x00000006040c7981 */ /* 0x004ea8000c1e1b00 */
        /* <DEDUP_REMOVED lines=136> */
[----:B------:R-:W-:Y:S04]  /*0d50*/  STG.E.64 desc[UR6][R6.64+0x8], R18 ;  /* 0x0000081206007986 */ /* 0x000fe8000c101b06 */
[----:B------:R-:W3:Y:S04]  /*0d60*/  LDG.E.64 R8, desc[UR6][R4.64] ;  /* 0x0000000604087981 */ /* 0x000ee8000c1e1b00 */
[----:B-1----:R-:W3:Y:S04]  /*0d70*/  LDG.E.64 R10, desc[UR6][R2.64+0x8] ;  /* 0x00000806020a7981 */ /* 0x002ee8000c1e1b00 */
[----:B------:R-:W4:Y:S01]  /*0d80*/  LDG.E.64 R12, desc[UR6][R2.64+0x10048] ;  /* 0x01004806020c7981 */ /* 0x000f22000c1e1b00 */
[----:B---3--:R-:W-:-:S08]  /*0d90*/  DADD R8, R8, R10 ;  /* 0x0000000008087229 */ /* 0x008fd0000000000a */
[----:B----4-:R-:W-:-:S07]  /*0da0*/  DADD R8, R8, R12 ;  /* 0x0000000008087229 */ /* 0x010fce000000000c */
[----:B------:R0:W-:Y:S04]  /*0db0*/  STG.E.64 desc[UR6][R6.64+0x8], R8 ;  /* 0x0000080806007986 */ /* 0x0001e8000c101b06 */
[----:B------:R-:W3:Y:S04]  /*0dc0*/  LDG.E.64 R10, desc[UR6][R4.64] ;  /* 0x00000006040a7981 */ /* 0x000ee8000c1e1b00 */
[----:B------:R-:W3:Y:S04]  /*0dd0*/  LDG.E.64 R12, desc[UR6][R2.64+0x8] ;  /* 0x00000806020c7981 */ /* 0x000ee8000c1e1b00 */
[----:B------:R-:W4:Y:S01]  /*0de0*/  LDG.E.64 R14, desc[UR6][R2.64+0x10048] ;  /* 0x01004806020e7981 */ /* 0x000f22000c1e1b00 */
[----:B---3--:R-:W-:-:S08]  /*0df0*/  DADD R10, R10, R12 ;  /* 0x000000000a0a7229 */ /* 0x008fd0000000000c */
[----:B----4-:R-:W-:-:S07]  /*0e00*/  DADD R10, R10, R14 ;  /* 0x000000000a0a7229 */ /* 0x010fce000000000e */
[----:B------:R3:W-:Y:S04]  /*0e10*/  STG.E.64 desc[UR6][R6.64+0x8], R10 ;  /* 0x0000080a06007986 */ /* 0x0007e8000c101b06 */
[----:B------:R-:W4:Y:S04]  /*0e20*/  LDG.E.64 R12, desc[UR6][R4.64] ;  /* 0x00000006040c7981 */ /* 0x000f28000c1e1b00 */
[----:B------:R-:W4:Y:S04]  /*0e30*/  LDG.E.64 R14, desc[UR6][R2.64+0x8] ;  /* 0x00000806020e7981 */ /* 0x000f28000c1e1b00 */
[----:B--2---:R-:W2:Y:S01]  /*0e40*/  LDG.E.64 R16, desc[UR6][R2.64+0x10048] ;  /* 0x0100480602107981 */ /* 0x004ea2000c1e1b00 */
[----:B----4-:R-:W-:-:S08]  /*0e50*/  DADD R12, R12, R14 ;  /* 0x000000000c0c7229 */ /* 0x010fd0000000000e */
[----:B--2---:R-:W-:-:S07]  /*0e60*/  DADD R12, R12, R16 ;  /* 0x000000000c0c7229 */ /* 0x004fce0000000010 */
[----:B------:R3:W-:Y:S04]  /*0e70*/  STG.E.64 desc[UR6][R6.64+0x8], R12 ;  /* 0x0000080c06007986 */ /* 0x0007e8000c101b06 */
[----:B0-----:R-:W2:Y:S04]  /*0e80*/  LDG.E.64 R8, desc[UR6][R4.64] ;  /* 0x0000000604087981 */ /* 0x001ea8000c1e1b00 */
[----:B------:R-:W2:Y:S04]  /*0e90*/  LDG.E.64 R14, desc[UR6][R2.64+0x8] ;  /* 0x00000806020e7981 */ /* 0x000ea8000c1e1b00 */
[----:B------:R-:W4:Y:S01]  /*0ea0*/  LDG.E.64 R16, desc[UR6][R2.64+0x10048] ;  /* 0x0100480602107981 */ /* 0x000f22000c1e1b00 */
[----:B------:R-:W-:-:S04]  /*0eb0*/  UIADD3 UR4, UPT, UPT, UR4, 0x20, URZ ;  /* 0x0000002004047890 */ /* 0x000fc8000fffe0ff */
[----:B------:R-:W-:Y:S01]  /*0ec0*/  UISETP.NE.AND UP0, UPT, UR4, 0x64, UPT ;  /* 0x000000640400788c */ /* 0x000fe2000bf05270 */
[----:B--2---:R-:W-:-:S08]  /*0ed0*/  DADD R8, R8, R14 ;  /* 0x0000000008087229 */ /* 0x004fd0000000000e */
[----:B----4-:R-:W-:-:S07]  /*0ee0*/  DADD R8, R8, R16 ;  /* 0x0000000008087229 */ /* 0x010fce0000000010 */
[----:B------:R3:W-:Y:S01]  /*0ef0*/  STG.E.64 desc[UR6][R6.64+0x8], R8 ;  /* 0x0000080806007986 */ /* 0x0007e2000c101b06 */
[----:B------:R-:W-:Y:S05]  /*0f00*/  BRA.U UP0, `(.L_x_1) ;  /* 0xfffffff100f47547 */ /* 0x000fea000b83ffff */
[----:B------:R-:W-:Y:S05]  /*0f10*/  EXIT ;  /* 0x000000000000794d */ /* 0x000fea0003800000 */
.L_x_2:
        /* <DEDUP_REMOVED lines=14> */
.L_x_7:


//--------------------- .text._Z7kernel1PKdPd     --------------------------
	.section	.text._Z7kernel1PKdPd,"ax",@progbits
	.align	128
        .global         _Z7kernel1PKdPd
        .type           _Z7kernel1PKdPd,@function
        .size           _Z7kernel1PKdPd,(.L_x_8 - _Z7kernel1PKdPd)
        .other          _Z7kernel1PKdPd,@"STO_CUDA_ENTRY STV_DEFAULT"
_Z7kernel1PKdPd:
.text._Z7kernel1PKdPd:
[----:B------:R-:W-:Y:S01]  /*0000*/  LDC R1, c[0x0][0x37c] ;  /* 0x0000df00ff017b82 */ /* 0x000fe20000000800 */
[----:B------:R-:W0:Y:S07]  /*0010*/  S2R R3, SR_TID.X ;  /* 0x0000000000037919 */ /* 0x000e2e0000002100 */
[----:B------:R-:W0:Y:S08]  /*0020*/  S2UR UR4, SR_CTAID.X ;  /* 0x00000000000479c3 */ /* 0x000e300000002500 */
[----:B------:R-:W0:Y:S02]  /*0030*/  LDC R6, c[0x0][0x360] ;  /* 0x0000d800ff067b82 */ /* 0x000e240000000800 */
[----:B0-----:R-:W-:-:S05]  /*0040*/  IMAD R6, R6, UR4, R3 ;  /* 0x0000000406067c24 */ /* 0x001fca000f8e0203 */
[----:B------:R-:W-:-:S13]  /*0050*/  ISETP.GT.AND P0, PT, R6, 0x1ffe, PT ;  /* 0x00001ffe0600780c */ /* 0x000fda0003f04270 */
[----:B------:R-:W-:Y:S05]  /*0060*/  @P0 EXIT ;  /* 0x000000000000094d */ /* 0x000fea0003800000 */
[----:B------:R-:W0:Y:S01]  /*0070*/  LDCU.128 UR8, c[0x0][0x380] ;  /* 0x00007000ff0877ac */ /* 0x000e220008000c00 */
[C---:B------:R-:W-:Y:S02]  /*0080*/  IADD3 R0, PT, PT, R6.reuse, 0x2001, RZ ;  /* 0x0000200106007810 */ /* 0x040fe40007ffe0ff */
[----:B------:R-:W-:Y:S01]  /*0090*/  IADD3 R6, PT, PT, R6, 0x1, RZ ;  /* 0x0000000106067810 */ /* 0x000fe20007ffe0ff */
[----:B------:R-:W1:Y:S01]  /*00a0*/  LDCU.64 UR12, c[0x0][0x358] ;  /* 0x00006b00ff0c77ac */ /* 0x000e620008000a00 */
[----:B0-----:R-:W-:Y:S02]  /*00b0*/  UIADD3 UR4, UP0, UPT, UR10, 0x10000, URZ ;  /* 0x000100000a047890 */ /* 0x001fe4000ff1e0ff */
[----:B------:R-:W-:Y:S02]  /*00c0*/  UIADD3 UR6, UP1, UPT, UR8, 0x20000, URZ ;  /* 0x0002000008067890 */ /* 0x000fe4000ff3e0ff */
[----:B------:R-:W-:Y:S02]  /*00d0*/  UIADD3.X UR5, UPT, UPT, URZ, UR11, URZ, UP0, !UPT ;  /* 0x0000000bff057290 */ /* 0x000fe400087fe4ff */
[----:B------:R-:W-:Y:S01]  /*00e0*/  UIADD3.X UR7, UPT, UPT, URZ, UR9, URZ, UP1, !UPT ;  /* 0x00000009ff077290 */ /* 0x000fe20008ffe4ff */
[----:B------:R-:W-:Y:S01]  /*00f0*/  MOV R2, UR4 ;  /* 0x0000000400027c02 */ /* 0x000fe20008000f00 */
[----:B------:R-:W-:Y:S01]  /*0100*/  UMOV UR4, URZ ;  /* 0x000000ff00047c82 */ /* 0x000fe20008000000 */
[----:B------:R-:W-:-:S02]  /*0110*/  MOV R4, UR6 ;  /* 0x0000000600047c02 */ /* 0x000fc40008000f00 */
[----:B------:R-:W-:Y:S02]  /*0120*/  MOV R3, UR5 ;  /* 0x0000000500037c02 */ /* 0x000fe40008000f00 */
[----:B-1----:R-:W-:-:S07]  /*0130*/  MOV R5, UR7 ;  /* 0x0000000700057c02 */ /* 0x002fce0008000f00 */
.L_x_4:
[----:B------:R-:W-:Y:S01]  /*0140*/  UIADD3 UR4, UPT, UPT, UR4, 0x1, URZ ;  /* 0x0000000104047890 */ /* 0x000fe2000fffe0ff */
[----:B------:R-:W-:Y:S01]  /*0150*/  MOV R7, R6 ;  /* 0x0000000600077202 */ /* 0x000fe20000000f00 */
[----:B------:R-:W-:Y:S01]  /*0160*/  UMOV UR5, URZ ;  /* 0x000000ff00057c82 */ /* 0x000fe20008000000 */
[----:B------:R-:W-:Y:S01]  /*0170*/  MOV R9, R0 ;  /* 0x0000000000097202 */ /* 0x000fe20000000f00 */
[----:B-1----:R-:W-:-:S11]  /*0180*/  UISETP.NE.AND UP1, UPT, UR4, 0x64, UPT ;  /* 0x000000640400788c */ /* 0x002fd6000bf25270 */
.L_x_3:
[----:B------:R-:W-:-:S05]  /*0190*/  IMAD.WIDE R10, R7, 0x8, R4 ;  /* 0x00000008070a7825 */ /* 0x000fca00078e0204 */
[----:B-1----:R-:W2:Y:S04]  /*01a0*/  LDG.E.64 R12, desc[UR12][R10.64+-0x20000] ;  /* 0xfe00000c0a0c7981 */ /* 0x002ea8000c1e1b00 */
[----:B------:R-:W2:Y:S04]  /*01b0*/  LDG.E.64 R14, desc[UR12][R10.64+-0x10000] ;  /* 0xff00000c0a0e7981 */ /* 0x000ea8000c1e1b00 */
[----:B------:R-:W3:Y:S01]  /*01c0*/  LDG.E.64 R16, desc[UR12][R10.64] ;  /* 0x0000000c0a107981 */ /* 0x000ee2000c1e1b00 */
[----:B--2---:R-:W-:-:S08]  /*01d0*/  DADD R12, R12, R14 ;  /* 0x000000000c0c7229 */ /* 0x004fd0000000000e */
[----:B---3--:R-:W-:Y:S01]  /*01e0*/  DADD R16, R12, R16 ;  /* 0x000000000c107229 */ /* 0x008fe20000000010 */
[----:B------:R-:W-:-:S06]  /*01f0*/  IMAD.WIDE R12, R9, 0x8, R2 ;  /* 0x00000008090c7825 */ /* 0x000fcc00078e0202 */
[----:B------:R0:W-:Y:S04]  /*0200*/  STG.E.64 desc[UR12][R12.64+-0x10000], R16 ;  /* 0xff0000100c007986 */ /* 0x0001e8000c101b0c */
[----:B------:R-:W2:Y:S04]  /*0210*/  LDG.E.64 R14, desc[UR12][R10.64+-0x10000] ;  /* 0xff00000c0a0e7981 */ /* 0x000ea8000c1e1b00 */
[----:B------:R-:W2:Y:S04]  /*0220*/  LDG.E.64 R18, desc[UR12][R10.64] ;  /* 0x0000000c0a127981 */ /* 0x000ea8000c1e1b00 */
[----:B------:R-:W3:Y:S01]  /*0230*/  LDG.E.64 R20, desc[UR12][R10.64+0x10000] ;  /* 0x0100000c0a147981 */ /* 0x000ee2000c1e1b00 */
[----:B--2---:R-:W-:Y:S01]  /*0240*/  DADD R14, R14, R18 ;  /* 0x000000000e0e7229 */ /* 0x004fe20000000012 */
[----:B------:R-:W-:-:S07]  /*0250*/  VIADD R19, R7, 0x4000 ;  /* 0x0000400007137836 */ /* 0x000fce0000000000 */
[----:B---3--:R-:W-:Y:S01]  /*0260*/  DADD R20, R14, R20 ;  /* 0x000000000e147229 */ /* 0x008fe20000000014 */
[----:B------:R-:W-:-:S06]  /*0270*/  IMAD.WIDE R14, R19, 0x8, R4 ;  /* 0x00000008130e7825 */ /* 0x000fcc00078e0204 */
[----:B------:R1:W-:Y:S04]  /*0280*/  STG.E.64 desc[UR12][R12.64], R20 ;  /* 0x000000140c007986 */ /* 0x0003e8000c101b0c */
[----:B------:R-:W2:Y:S04]  /*0290*/  LDG.E.64 R18, desc[UR12][R14.64+-0x20000] ;  /* 0xfe00000c0e127981 */ /* 0x000ea8000c1e1b00 */
[----:B------:R-:W2:Y:S04]  /*02a0*/  LDG.E.64 R22, desc[UR12][R14.64+-0x10000] ;  /* 0xff00000c0e167981 */ /* 0x000ea8000c1e1b00 */
[----:B0-----:R-:W3:Y:S01]  /*02b0*/  LDG.E.64 R16, desc[UR12][R14.64] ;  /* 0x0000000c0e107981 */ /* 0x001ee2000c1e1b00 */
[----:B--2---:R-:W-:Y:S01]  /*02c0*/  DADD R18, R18, R22 ;  /* 0x0000000012127229 */ /* 0x004fe20000000016 */
[----:B------:R-:W-:-:S05]  /*02d0*/  IADD3 R23, PT, PT, R9, 0x4000, RZ ;  /* 0x0000400009177810 */ /* 0x000fca0007ffe0ff */
[----:B------:R-:W-:Y:S02]  /*02e0*/  IMAD.WIDE R10, R23, 0x8, R2 ;  /* 0x00000008170a7825 */ /* 0x000fe400078e0202 */
[----:B---3--:R-:W-:-:S07]  /*02f0*/  DADD R16, R18, R16 ;  /* 0x0000000012107229 */ /* 0x008fce0000000010 */
[----:B------:R0:W-:Y:S04]  /*0300*/  STG.E.64 desc[UR12][R10.64+-0x10000], R16 ;  /* 0xff0000100a007986 */ /* 0x0001e8000c101b0c */
[----:B------:R-:W2:Y:S04]  /*0310*/  LDG.E.64 R18, desc[UR12][R14.64+-0x10000] ;  /* 0xff00000c0e127981 */ /* 0x000ea8000c1e1b00 */
[----:B------:R-:W2:Y:S04]  /*0320*/  LDG.E.64 R22, desc[UR12][R14.64] ;  /* 0x0000000c0e167981 */ /* 0x000ea8000c1e1b00 */
[----:B-1----:R-:W3:Y:S01]  /*0330*/  LDG.E.64 R12, desc[UR12][R14.64+0x10000] ;  /* 0x0100000c0e0c7981 */ /* 0x002ee2000c1e1b00 */
[----:B------:R-:W-:Y:S01]  /*0340*/  IADD3 R21, PT, PT, R7, 0x8000, RZ ;  /* 0x0000800007157810 */ /* 0x000fe20007ffe0ff */
[----:B--2---:R-:W-:-:S08]  /*0350*/  DADD R18, R18, R22 ;  /* 0x0000000012127229 */ /* 0x004fd00000000016 */
        /* <DEDUP_REMOVED lines=39> */
[----:B------:R-:W-:-:S04]  /*05d0*/  VIADD R23, R9, 0x10000 ;  /* 0x0001000009177836 */ /* 0x000fc80000000000 */
[----:B------:R-:W-:-:S03]  /*05e0*/  IMAD.WIDE R10, R23, 0x8, R2 ;  /* 0x00000008170a7825 */ /* 0x000fc600078e0202 */
        /* <DEDUP_REMOVED lines=53> */
[----:B------:R-:W-:Y:S01]  /*0940*/  VIADD R21, R7, 0x20000 ;  /* 0x0002000007157836 */ /* 0x000fe20000000000 */
        /* <DEDUP_REMOVED lines=87> */
[----:B------:R-:W-:Y:S01]  /*0ec0*/  IADD3 R25, PT, PT, R9, 0x34000, RZ ;  /* 0x0003400009197810 */ /* 0x000fe20007ffe0ff */
[----:B--2---:R-:W-:-:S08]  /*0ed0*/  DADD R18, R18, R22 ;  /* 0x0000000012127229 */ /* 0x004fd00000000016 */
[----:B---3--:R-:W-:Y:S01]  /*0ee0*/  DADD R22, R18, R16 ;  /* 0x0000000012167229 */ /* 0x008fe20000000010 */
[----:B------:R-:W-:-:S06]  /*0ef0*/  IMAD.WIDE R16, R25, 0x8, R2 ;  /* 0x0000000819107825 */ /* 0x000fcc00078e0202 */
[----:B------:R-:W-:Y:S04]  /*0f00*/  STG.E.64 desc[UR12][R16.64+-0x10000], R22 ;  /* 0xff00001610007986 */ /* 0x000fe8000c101b0c */
[----:B------:R-:W2:Y:S04]  /*0f10*/  LDG.E.64 R10, desc[UR12][R14.64+-0x10000] ;  /* 0xff00000c0e0a7981 */ /* 0x000ea8000c1e1b00 */
[----:B------:R-:W2:Y:S04]  /*0f20*/  LDG.E.64 R18, desc[UR12][R14.64] ;  /* 0x0000000c0e127981 */ /* 0x000ea8000c1e1b00 */
[----:B-1----:R-:W3:Y:S01]  /*0f30*/  LDG.E.64 R12, desc[UR12][R14.64+0x10000] ;  /* 0x0100000c0e0c7981 */ /* 0x002ee2000c1e1b00 */
[----:B--2---:R-:W-:Y:S01]  /*0f40*/  DADD R10, R10, R18 ;  /* 0x000000000a0a7229 */ /* 0x004fe20000000012 */
[----:B------:R-:W-:-:S07]  /*0f50*/  IADD3 R19, PT, PT, R7, 0x38000, RZ ;  /* 0x0003800007137810 */ /* 0x000fce0007ffe0ff */
[----:B---3--:R-:W-:Y:S01]  /*0f60*/  DADD R24, R10, R12 ;  /* 0x000000000a187229 */ /* 0x008fe2000000000c */
[----:B------:R-:W-:-:S06]  /*0f70*/  IMAD.WIDE R10, R19, 0x8, R4 ;  /* 0x00000008130a7825 */ /* 0x000fcc00078e0204 */
[----:B------:R0:W-:Y:S04]  /*0f80*/  STG.E.64 desc[UR12][R16.64], R24 ;  /* 0x0000001810007986 */ /* 0x0001e8000c101b0c */
[----:B------:R-:W2:Y:S04]  /*0f90*/  LDG.E.64 R12, desc[UR12][R10.64+-0x20000] ;  /* 0xfe00000c0a0c7981 */ /* 0x000ea8000c1e1b00 */
[----:B------:R-:W2:Y:S04]  /*0fa0*/  LDG.E.64 R18, desc[UR12][R10.64+-0x10000] ;  /* 0xff00000c0a127981 */ /* 0x000ea8000c1e1b00 */
[----:B------:R-:W3:Y:S01]  /*0fb0*/  LDG.E.64 R20, desc[UR12][R10.64] ;  /* 0x0000000c0a147981 */ /* 0x000ee2000c1e1b00 */
[----:B--2---:R-:W-:Y:S01]  /*0fc0*/  DADD R12, R12, R18 ;  /* 0x000000000c0c7229 */ /* 0x004fe20000000012 */
[----:B------:R-:W-:-:S07]  /*0fd0*/  IADD3 R19, PT, PT, R9, 0x38000, RZ ;  /* 0x0003800009137810 */ /* 0x000fce0007ffe0ff */
[----:B---3--:R-:W-:Y:S01]  /*0fe0*/  DADD R20, R12, R20 ;  /* 0x000000000c147229 */ /* 0x008fe20000000014 */
[----:B------:R-:W-:-:S06]  /*0ff0*/  IMAD.WIDE R12, R19, 0x8, R2 ;  /* 0x00000008130c7825 */ /* 0x000fcc00078e0202 */
[----:B------:R1:W-:Y:S04]  /*1000*/  STG.E.64 desc[UR12][R12.64+-0x10000], R20 ;  /* 0xff0000140c007986 */ /* 0x0003e8000c101b0c */
[----:B------:R-:W2:Y:S04]  /*1010*/  LDG.E.64 R14, desc[UR12][R10.64+-0x10000] ;  /* 0xff00000c0a0e7981 */ /* 0x000ea8000c1e1b00 */
[----:B------:R-:W2:Y:S04]  /*1020*/  LDG.E.64 R18, desc[UR12][R10.64] ;  /* 0x0000000c0a127981 */ /* 0x000ea8000c1e1b00 */
[----:B0-----:R-:W3:Y:S01]  /*1030*/  LDG.E.64 R16, desc[UR12][R10.64+0x10000] ;  /* 0x0100000c0a107981 */ /* 0x001ee2000c1e1b00 */
[----:B------:R-:W-:Y:S01]  /*1040*/  UIADD3 UR5, UPT, UPT, UR5, 0x1e, URZ ;  /* 0x0000001e05057890 */ /* 0x000fe2000fffe0ff */
[----:B------:R-:W-:-:S02]  /*1050*/  IADD3 R9, PT, PT, R9, 0x3c000, RZ ;  /* 0x0003c00009097810 */ /* 0x000fc40007ffe0ff */
[----:B------:R-:W-:Y:S01]  /*1060*/  IADD3 R7, PT, PT, R7, 0x3c000, RZ ;  /* 0x0003c00007077810 */ /* 0x000fe20007ffe0ff */
[----:B------:R-:W-:Y:S01]  /*1070*/  UISETP.NE.AND UP0, UPT, UR5, 0x1ffe, UPT ;  /* 0x00001ffe0500788c */ /* 0x000fe2000bf05270 */
[----:B--2---:R-:W-:-:S08]  /*1080*/  DADD R14, R14, R18 ;  /* 0x000000000e0e7229 */ /* 0x004fd00000000012 */
[----:B---3--:R-:W-:-:S07]  /*1090*/  DADD R14, R14, R16 ;  /* 0x000000000e0e7229 */ /* 0x008fce0000000010 */
[----:B------:R1:W-:Y:S01]  /*10a0*/  STG.E.64 desc[UR12][R12.64], R14 ;  /* 0x0000000e0c007986 */ /* 0x0003e2000c101b0c */
[----:B------:R-:W-:Y:S05]  /*10b0*/  BRA.U UP0, `(.L_x_3) ;  /* 0xfffffff100347547 */ /* 0x000fea000b83ffff */
[----:B------:R-:W-:Y:S05]  /*10c0*/  BRA.U UP1, `(.L_x_4) ;  /* 0xfffffff1011c7547 */ /* 0x000fea000b83ffff */
[----:B------:R-:W-:Y:S05]  /*10d0*/  EXIT ;  /* 0x000000000000794d */ /* 0x000fea0003800000 */
.L_x_5:
        /* <DEDUP_REMOVED lines=10> */
.L_x_8:


//--------------------- .nv.shared.reserved.0     --------------------------
	.section	.nv.shared.reserved.0,"aw",@nobits
	.weak		__nv_reservedSMEM_offset_0_alias
	.size		__nv_reservedSMEM_offset_0_alias, 0, 64
	.other		__nv_reservedSMEM_offset_0_alias,@"STO_CUDA_RESERVED_SHARED STV_DEFAULT"
__nv_reservedSMEM_offset_0_alias:
	.zero		0
	.zero		64


//--------------------- .nv.constant0._Z7kernel3PdS_ --------------------------
	.section	.nv.constant0._Z7kernel3PdS_,"a",@progbits
	.sectionflags	@""
	.align	4
.nv.constant0._Z7kernel3PdS_:
	.zero		912


//--------------------- .nv.constant0._Z7kernel2PdS_ --------------------------
	.section	.nv.constant0._Z7kernel2PdS_,"a",@progbits
	.sectionflags	@""
	.align	4
.nv.constant0._Z7kernel2PdS_:
	.zero		912


//--------------------- .nv.constant0._Z7kernel1PKdPd --------------------------
	.section	.nv.constant0._Z7kernel1PKdPd,"a",@progbits
	.sectionflags	@""
	.align	4
.nv.constant0._Z7kernel1PKdPd:
	.zero		912


//--------------------- SYMBOLS --------------------------

	.type		.nv.reservedSmem.offset0,@object
	.size		.nv.reservedSmem.offset0,0x4
